	.headerflags	@"EF_CUDA_TEXMODE_UNIFIED EF_CUDA_64BIT_ADDRESS EF_CUDA_ACCELERATORS EF_CUDA_SM90 EF_CUDA_VIRTUAL_SM(EF_CUDA_SM90)"
	.elftype	@"ET_EXEC"


//--------------------- .nv.info                  --------------------------
	.section	.nv.info,"",@"SHT_CUDA_INFO"
	.align	4


	//----- nvinfo : EIATTR_REGCOUNT
	.align		4
        /*0000*/ 	.byte	0x04, 0x2f
        /*0002*/ 	.short	(.L_3 - .L_2)
	.align		4
.L_2:
        /*0004*/ 	.word	index@(triton_poi_fused__native_batch_norm_legit_no_training_relu_3)
        /*0008*/ 	.word	0x00000012


	//----- nvinfo : EIATTR_MIN_STACK_SIZE
	.align		4
.L_3:
        /*000c*/ 	.byte	0x04, 0x12
        /*000e*/ 	.short	(.L_5 - .L_4)
	.align		4
.L_4:
        /*0010*/ 	.word	index@(triton_poi_fused__native_batch_norm_legit_no_training_relu_3)
        /*0014*/ 	.word	0x00000000


	//----- nvinfo : EIATTR_FRAME_SIZE
	.align		4
.L_5:
        /*0018*/ 	.byte	0x04, 0x11
        /*001a*/ 	.short	(.L_7 - .L_6)
	.align		4
.L_6:
        /*001c*/ 	.word	index@(triton_poi_fused__native_batch_norm_legit_no_training_relu_3)
        /*0020*/ 	.word	0x00000000


	//----- nvinfo : EIATTR_MIN_STACK_SIZE
	.align		4
.L_7:
        /*0024*/ 	.byte	0x04, 0x12
        /*0026*/ 	.short	(.L_9 - .L_8)
	.align		4
.L_8:
        /*0028*/ 	.word	index@(triton_poi_fused__native_batch_norm_legit_no_training_relu_3)
        /*002c*/ 	.word	0x00000000
.L_9:


//--------------------- .nv.info.triton_poi_fused__native_batch_norm_legit_no_training_relu_3 --------------------------
	.section	.nv.info.triton_poi_fused__native_batch_norm_legit_no_training_relu_3,"",@"SHT_CUDA_INFO"
	.sectionflags	@""
	.align	4


	//----- nvinfo : EIATTR_CUDA_API_VERSION
	.align		4
        /*0000*/ 	.byte	0x04, 0x37
        /*0002*/ 	.short	(.L_11 - .L_10)
.L_10:
        /*0004*/ 	.word	0x0000007c


	//----- nvinfo : EIATTR_KPARAM_INFO
	.align		4
.L_11:
        /*0008*/ 	.byte	0x04, 0x17
        /*000a*/ 	.short	(.L_13 - .L_12)
.L_12:
        /*000c*/ 	.word	0x00000000
        /*0010*/ 	.short	0x0006
        /*0012*/ 	.short	0x0030
        /*0014*/ 	.byte	0x00, 0xf0, 0x11, 0x00


	//----- nvinfo : EIATTR_KPARAM_INFO
	.align		4
.L_13:
        /*0018*/ 	.byte	0x04, 0x17
        /*001a*/ 	.short	(.L_15 - .L_14)
.L_14:
        /*001c*/ 	.word	0x00000000
        /*0020*/ 	.short	0x0005
        /*0022*/ 	.short	0x0028
        /*0024*/ 	.byte	0x00, 0xf4, 0x21, 0x00


	//----- nvinfo : EIATTR_KPARAM_INFO
	.align		4
.L_15:
        /*0028*/ 	.byte	0x04, 0x17
        /*002a*/ 	.short	(.L_17 - .L_16)
.L_16:
        /*002c*/ 	.word	0x00000000
        /*0030*/ 	.short	0x0004
        /*0032*/ 	.short	0x0020
        /*0034*/ 	.byte	0x00, 0xf4, 0x21, 0x00


	//----- nvinfo : EIATTR_KPARAM_INFO
	.align		4
.L_17:
        /*0038*/ 	.byte	0x04, 0x17
        /*003a*/ 	.short	(.L_19 - .L_18)
.L_18:
        /*003c*/ 	.word	0x00000000
        /*0040*/ 	.short	0x0003
        /*0042*/ 	.short	0x0018
        /*0044*/ 	.byte	0x00, 0xf4, 0x21, 0x00


	//----- nvinfo : EIATTR_KPARAM_INFO
	.align		4
.L_19:
        /*0048*/ 	.byte	0x04, 0x17
        /*004a*/ 	.short	(.L_21 - .L_20)
.L_20:
        /*004c*/ 	.word	0x00000000
        /*0050*/ 	.short	0x0002
        /*0052*/ 	.short	0x0010
        /*0054*/ 	.byte	0x00, 0xf4, 0x21, 0x00


	//----- nvinfo : EIATTR_KPARAM_INFO
	.align		4
.L_21:
        /*0058*/ 	.byte	0x04, 0x17
        /*005a*/ 	.short	(.L_23 - .L_22)
.L_22:
        /*005c*/ 	.word	0x00000000
        /*0060*/ 	.short	0x0001
        /*0062*/ 	.short	0x0008
        /*0064*/ 	.byte	0x00, 0xf4, 0x21, 0x00


	//----- nvinfo : EIATTR_KPARAM_INFO
	.align		4
.L_23:
        /*0068*/ 	.byte	0x04, 0x17
        /*006a*/ 	.short	(.L_25 - .L_24)
.L_24:
        /*006c*/ 	.word	0x00000000
        /*0070*/ 	.short	0x0000
        /*0072*/ 	.short	0x0000
        /*0074*/ 	.byte	0x00, 0xf4, 0x21, 0x00


	//----- nvinfo : EIATTR_SPARSE_MMA_MASK
	.align		4
.L_25:
        /*0078*/ 	.byte	0x03, 0x50
        /*007a*/ 	.short	0x0000


	//----- nvinfo : EIATTR_MAXREG_COUNT
	.align		4
        /*007c*/ 	.byte	0x03, 0x1b
        /*007e*/ 	.short	0x00ff


	//----- nvinfo : EIATTR_EXIT_INSTR_OFFSETS
	.align		4
        /*0080*/ 	.byte	0x04, 0x1c
        /*0082*/ 	.short	(.L_27 - .L_26)


	//   ....[0]....
.L_26:
        /*0084*/ 	.word	0x000003d0


	//----- nvinfo : EIATTR_REQNTID
	.align		4
.L_27:
        /*0088*/ 	.byte	0x04, 0x10
        /*008a*/ 	.short	(.L_29 - .L_28)
.L_28:
        /*008c*/ 	.word	0x00000100
        /*0090*/ 	.word	0x00000001
        /*0094*/ 	.word	0x00000001


	//----- nvinfo : EIATTR_CBANK_PARAM_SIZE
	.align		4
.L_29:
        /*0098*/ 	.byte	0x03, 0x19
        /*009a*/ 	.short	0x0034


	//----- nvinfo : EIATTR_PARAM_CBANK
	.align		4
        /*009c*/ 	.byte	0x04, 0x0a
        /*009e*/ 	.short	(.L_31 - .L_30)
	.align		4
.L_30:
        /*00a0*/ 	.word	index@(.nv.constant0.triton_poi_fused__native_batch_norm_legit_no_training_relu_3)
        /*00a4*/ 	.short	0x0210
        /*00a6*/ 	.short	0x0034


	//----- nvinfo : EIATTR_SW_WAR
	.align		4
.L_31:
        /*00a8*/ 	.byte	0x04, 0x36
        /*00aa*/ 	.short	(.L_33 - .L_32)
.L_32:
        /*00ac*/ 	.word	0x00000008
.L_33:


//--------------------- .nv.callgraph             --------------------------
	.section	.nv.callgraph,"",@"SHT_CUDA_CALLGRAPH"
	.align	4
	.sectionentsize	8
	.align		4
        /*0000*/ 	.word	0x00000000
	.align		4
        /*0004*/ 	.word	0xffffffff
	.align		4
        /*0008*/ 	.word	0x00000000
	.align		4
        /*000c*/ 	.word	0xfffffffe
	.align		4
        /*0010*/ 	.word	0x00000000
	.align		4
        /*0014*/ 	.word	0xfffffffd
	.align		4
        /*0018*/ 	.word	0x00000000
	.align		4
        /*001c*/ 	.word	0xfffffffc


//--------------------- .nv.constant4             --------------------------
	.section	.nv.constant4,"a",@progbits
	.align	8
	.align		8
.nv.constant4:
        /*0000*/ 	.dword	_$_str
	.align		8
        /*0008*/ 	.dword	_$_str_$_2


//--------------------- .text.triton_poi_fused__native_batch_norm_legit_no_training_relu_3 --------------------------
	.section	.text.triton_poi_fused__native_batch_norm_legit_no_training_relu_3,"ax",@progbits
	.align	128
        .global         triton_poi_fused__native_batch_norm_legit_no_training_relu_3
        .type           triton_poi_fused__native_batch_norm_legit_no_training_relu_3,@function
        .size           triton_poi_fused__native_batch_norm_legit_no_training_relu_3,(.L_x_1 - triton_poi_fused__native_batch_norm_legit_no_training_relu_3)
        .other          triton_poi_fused__native_batch_norm_legit_no_training_relu_3,@"STO_CUDA_ENTRY STV_DEFAULT"
triton_poi_fused__native_batch_norm_legit_no_training_relu_3:
.text.triton_poi_fused__native_batch_norm_legit_no_training_relu_3:
[----:B------:R-:W-:Y:S01]  /*0000*/  LDC R1, c[0x0][0x28] ;  /* 0x00000a00ff017b82 */ /* 0x000fe20000000800 */
[----:B------:R-:W1:Y:S07]  /*0010*/  S2R R0, SR_TID.X ;  /* 0x0000000000007919 */ /* 0x000e6e0000002100 */
[----:B------:R-:W2:Y:S01]  /*0020*/  LDC.64 R2, c[0x0][0x220] ;  /* 0x00008800ff027b82 */ /* 0x000ea20000000a00 */
[----:B------:R-:W-:Y:S01]  /*0030*/  ULDC.64 UR4, c[0x0][0x208] ;  /* 0x0000820000047ab9 */ /* 0x000fe20000000a00 */
[----:B------:R-:W3:Y:S06]  /*0040*/  S2R R7, SR_CTAID.X ;  /* 0x0000000000077919 */ /* 0x000eec0000002500 */
[----:B------:R-:W4:Y:S08]  /*0050*/  LDC.64 R8, c[0x0][0x228] ;  /* 0x00008a00ff087b82 */ /* 0x000f300000000a00 */
[----:B------:R-:W5:Y:S01]  /*0060*/  LDC.64 R10, c[0x0][0x230] ;  /* 0x00008c00ff0a7b82 */ /* 0x000f620000000a00 */
[----:B-1----:R-:W-:-:S02]  /*0070*/  SHF.L.U32 R0, R0, 0x1, RZ ;  /* 0x0000000100007819 */ /* 0x002fc400000006ff */
[----:B---3--:R-:W-:Y:S02]  /*0080*/  SHF.R.S32.HI R5, RZ, 0x16, R7 ;  /* 0x00000016ff057819 */ /* 0x008fe40000011407 */
[----:B------:R-:W-:Y:S02]  /*0090*/  LOP3.LUT R0, R0, 0x1fe, RZ, 0xc0, !PT ;  /* 0x000001fe00007812 */ /* 0x000fe400078ec0ff */
[----:B------:R-:W-:Y:S02]  /*00a0*/  SGXT R5, R5, 0x1 ;  /* 0x000000010505781a */ /* 0x000fe40000000200 */
[----:B------:R-:W-:Y:S02]  /*00b0*/  LEA R0, R7, R0, 0x9 ;  /* 0x0000000007007211 */ /* 0x000fe400078e48ff */
[----:B------:R-:W1:Y:S02]  /*00c0*/  LDC.64 R6, c[0x0][0x218] ;  /* 0x00008600ff067b82 */ /* 0x000e640000000a00 */
[----:B------:R-:W-:-:S04]  /*00d0*/  LEA.HI R5, R5, R0, RZ, 0x6 ;  /* 0x0000000005057211 */ /* 0x000fc800078f30ff */
[----:B------:R-:W-:-:S04]  /*00e0*/  LOP3.LUT R5, R5, 0xffffffc0, RZ, 0xc0, !PT ;  /* 0xffffffc005057812 */ /* 0x000fc800078ec0ff */
[----:B------:R-:W-:Y:S02]  /*00f0*/  IADD3 R13, R0, -R5, RZ ;  /* 0x80000005000d7210 */ /* 0x000fe40007ffe0ff */
[----:B------:R-:W3:Y:S03]  /*0100*/  LDC.64 R4, c[0x0][0x210] ;  /* 0x00008400ff047b82 */ /* 0x000ee60000000a00 */
[----:B--2---:R-:W-:-:S06]  /*0110*/  IMAD.WIDE R2, R13, 0x4, R2 ;  /* 0x000000040d027825 */ /* 0x004fcc00078e0202 */
[----:B------:R-:W2:Y:S01]  /*0120*/  LDG.E.EL.64 R2, desc[UR4][R2.64] ;  /* 0x0000000402027981 */ /* 0x000ea2000c2e1b00 */
[----:B-1----:R-:W-:-:S04]  /*0130*/  IMAD.WIDE R6, R13, 0x4, R6 ;  /* 0x000000040d067825 */ /* 0x002fc800078e0206 */
[C---:B----4-:R-:W-:Y:S02]  /*0140*/  IMAD.WIDE R8, R13.reuse, 0x4, R8 ;  /* 0x000000040d087825 */ /* 0x050fe400078e0208 */
[----:B------:R-:W4:Y:S02]  /*0150*/  LDG.E.EL.64 R6, desc[UR4][R6.64] ;  /* 0x0000000406067981 */ /* 0x000f24000c2e1b00 */
[----:B-----5:R-:W-:Y:S02]  /*0160*/  IMAD.WIDE R10, R13, 0x4, R10 ;  /* 0x000000040d0a7825 */ /* 0x020fe400078e020a */
[----:B------:R-:W5:Y:S02]  /*0170*/  LDG.E.EL.64 R8, desc[UR4][R8.64] ;  /* 0x0000000408087981 */ /* 0x000f64000c2e1b00 */
[----:B---3--:R-:W-:Y:S02]  /*0180*/  IMAD.WIDE R4, R0, 0x4, R4 ;  /* 0x0000000400047825 */ /* 0x008fe400078e0204 */
[----:B------:R-:W5:Y:S04]  /*0190*/  LDG.E.EL.64 R10, desc[UR4][R10.64] ;  /* 0x000000040a0a7981 */ /* 0x000f68000c2e1b00 */
[----:B------:R-:W4:Y:S01]  /*01a0*/  LDG.E.64 R4, desc[UR4][R4.64] ;  /* 0x0000000404047981 */ /* 0x000f22000c1e1b00 */
[----:B------:R-:W-:Y:S01]  /*01b0*/  HFMA2.MMA R14, -RZ, RZ, 1.625, 0 ;  /* 0x3e800000ff0e7435 */ /* 0x000fe200000001ff */
[----:B--2---:R-:W-:Y:S01]  /*01c0*/  FADD R2, R2, 9.9999997473787516356e-05 ;  /* 0x38d1b71702027421 */ /* 0x004fe20000000000 */
[----:B------:R-:W-:-:S03]  /*01d0*/  FADD R3, R3, 9.9999997473787516356e-05 ;  /* 0x38d1b71703037421 */ /* 0x000fc60000000000 */
[----:B------:R-:W1:Y:S08]  /*01e0*/  MUFU.SQRT R12, R2 ;  /* 0x00000002000c7308 */ /* 0x000e700000002000 */
[----:B------:R2:W3:Y:S01]  /*01f0*/  MUFU.SQRT R13, R3 ;  /* 0x00000003000d7308 */ /* 0x0004e20000002000 */
[C---:B-1----:R-:W-:Y:S02]  /*0200*/  FSETP.GT.AND P0, PT, R12.reuse, 8.50705917302346158658e+37, PT ;  /* 0x7e8000000c00780b */ /* 0x042fe40003f04000 */
[----:B------:R-:W-:Y:S01]  /*0210*/  FSETP.GEU.AND P2, PT, R12, 1.175494350822287508e-38, PT ;  /* 0x008000000c00780b */ /* 0x000fe20003f4e000 */
[----:B--2---:R-:W1:Y:S01]  /*0220*/  LDC.64 R2, c[0x0][0x238] ;  /* 0x00008e00ff027b82 */ /* 0x004e620000000a00 */
[----:B---3--:R-:W-:-:S02]  /*0230*/  FSETP.GT.AND P1, PT, R13, 8.50705917302346158658e+37, PT ;  /* 0x7e8000000d00780b */ /* 0x008fc40003f24000 */
[----:B------:R-:W-:-:S07]  /*0240*/  FSETP.GEU.AND P3, PT, R13, 1.175494350822287508e-38, PT ;  /* 0x008000000d00780b */ /* 0x000fce0003f6e000 */
[----:B------:R-:W-:-:S04]  /*0250*/  @P0 FMUL R12, R12, 0.25 ;  /* 0x3e8000000c0c0820 */ /* 0x000fc80000400000 */
[----:B------:R-:W-:Y:S01]  /*0260*/  @!P2 FMUL R12, R12, 16777216 ;  /* 0x4b8000000c0ca820 */ /* 0x000fe20000400000 */
[----:B------:R-:W-:-:S04]  /*0270*/  @P1 FMUL R13, R13, 0.25 ;  /* 0x3e8000000d0d1820 */ /* 0x000fc80000400000 */
[----:B------:R-:W-:Y:S01]  /*0280*/  @!P3 FMUL R13, R13, 16777216 ;  /* 0x4b8000000d0db820 */ /* 0x000fe20000400000 */
[----:B------:R-:W2:Y:S01]  /*0290*/  MUFU.RCP R12, R12 ;  /* 0x0000000c000c7308 */ /* 0x000ea20000001000 */
[----:B------:R-:W-:-:S07]  /*02a0*/  FSEL R15, R14, 1, P0 ;  /* 0x3f8000000e0f7808 */ /* 0x000fce0000000000 */
[----:B------:R-:W3:Y:S01]  /*02b0*/  MUFU.RCP R13, R13 ;  /* 0x0000000d000d7308 */ /* 0x000ee20000001000 */
[----:B------:R-:W-:Y:S01]  /*02c0*/  FSEL R14, R14, 1, P1 ;  /* 0x3f8000000e0e7808 */ /* 0x000fe20000800000 */
[----:B------:R-:W-:-:S04]  /*02d0*/  @!P2 FMUL R15, R15, 16777216 ;  /* 0x4b8000000f0fa820 */ /* 0x000fc80000400000 */
[----:B------:R-:W-:Y:S01]  /*02e0*/  @!P3 FMUL R14, R14, 16777216 ;  /* 0x4b8000000e0eb820 */ /* 0x000fe20000400000 */
[----:B----4-:R-:W-:Y:S01]  /*02f0*/  FADD R5, R5, -R7 ;  /* 0x8000000705057221 */ /* 0x010fe20000000000 */
[----:B------:R-:W-:Y:S01]  /*0300*/  FADD R4, R4, -R6 ;  /* 0x8000000604047221 */ /* 0x000fe20000000000 */
[----:B--2---:R-:W-:Y:S01]  /*0310*/  FMUL R15, R12, R15 ;  /* 0x0000000f0c0f7220 */ /* 0x004fe20000400000 */
[----:B---3--:R-:W-:-:S03]  /*0320*/  FMUL R14, R13, R14 ;  /* 0x0000000e0d0e7220 */ /* 0x008fc60000400000 */
[----:B------:R-:W-:Y:S01]  /*0330*/  FMUL R15, R4, R15 ;  /* 0x0000000f040f7220 */ /* 0x000fe20000400000 */
[----:B------:R-:W-:-:S03]  /*0340*/  FMUL R14, R5, R14 ;  /* 0x0000000e050e7220 */ /* 0x000fc60000400000 */
[----:B-----5:R-:W-:Y:S01]  /*0350*/  FFMA R8, R8, R15, R10 ;  /* 0x0000000f08087223 */ /* 0x020fe2000000000a */
[----:B------:R-:W-:-:S04]  /*0360*/  FFMA R9, R9, R14, R11 ;  /* 0x0000000e09097223 */ /* 0x000fc8000000000b */
[----:B------:R-:W-:Y:S02]  /*0370*/  FSETP.GEU.AND P0, PT, R8, RZ, PT ;  /* 0x000000ff0800720b */ /* 0x000fe40003f0e000 */
[C---:B------:R-:W-:Y:S01]  /*0380*/  FSETP.GEU.AND P1, PT, R9.reuse, RZ, PT ;  /* 0x000000ff0900720b */ /* 0x040fe20003f2e000 */
[----:B-1----:R-:W-:Y:S01]  /*0390*/  IMAD.WIDE R2, R0, 0x4, R2 ;  /* 0x0000000400027825 */ /* 0x002fe200078e0202 */
[----:B------:R-:W-:Y:S02]  /*03a0*/  FSEL R8, R8, RZ, P0 ;  /* 0x000000ff08087208 */ /* 0x000fe40000000000 */
[----:B------:R-:W-:-:S05]  /*03b0*/  FSEL R9, R9, RZ, P1 ;  /* 0x000000ff09097208 */ /* 0x000fca0000800000 */
[----:B------:R-:W-:Y:S01]  /*03c0*/  STG.E.64 desc[UR4][R2.64], R8 ;  /* 0x0000000802007986 */ /* 0x000fe2000c101b04 */
[----:B------:R-:W-:Y:S05]  /*03d0*/  EXIT ;  /* 0x000000000000794d */ /* 0x000fea0003800000 */
.L_x_0:
[----:B------:R-:W-:-:S00]  /*03e0*/  BRA `(.L_x_0) ;  /* 0xfffffffc00fc7947 */ /* 0x000fc0000383ffff */
[----:B------:R-:W-:-:S00]  /*03f0*/  NOP ;  /* 0x0000000000007918 */ /* 0x000fc00000000000 */
        /* <DEDUP_REMOVED lines=8> */
.L_x_1:


//--------------------- .nv.global.init           --------------------------
	.section	.nv.global.init,"aw",@progbits
.nv.global.init:
	.type		_$_str,@object
	.size		_$_str,(_$_str_$_2 - _$_str)
_$_str:
        /*0000*/ 	.byte	0x5f, 0x5f, 0x43, 0x55, 0x44, 0x41, 0x5f, 0x46, 0x54, 0x5a, 0x00
	.type		_$_str_$_2,@object
	.size		_$_str_$_2,(.L_1 - _$_str_$_2)
_$_str_$_2:
        /*000b*/ 	.byte	0x5f, 0x5f, 0x43, 0x55, 0x44, 0x41, 0x5f, 0x50, 0x52, 0x45, 0x43, 0x5f, 0x53, 0x51, 0x52, 0x54
        /*001b*/ 	.byte	0x00
.L_1:


//--------------------- .nv.constant0.triton_poi_fused__native_batch_norm_legit_no_training_relu_3 --------------------------
	.section	.nv.constant0.triton_poi_fused__native_batch_norm_legit_no_training_relu_3,"a",@progbits
	.sectionflags	@""
	.align	4
.nv.constant0.triton_poi_fused__native_batch_norm_legit_no_training_relu_3:
	.zero		580
